//
// Generated by NVIDIA NVVM Compiler
//
// Compiler Build ID: CL-36424714
// Cuda compilation tools, release 13.0, V13.0.88
// Based on NVVM 20.0.0
//

.version 9.0
.target sm_100
.address_size 64

	// .globl	_Z13matvec_kernelPKfS0_Pfii
// _ZZ12block_reducefE6shared has been demoted

.visible .entry _Z13matvec_kernelPKfS0_Pfii(
	.param .u64 .ptr .align 1 _Z13matvec_kernelPKfS0_Pfii_param_0,
	.param .u64 .ptr .align 1 _Z13matvec_kernelPKfS0_Pfii_param_1,
	.param .u64 .ptr .align 1 _Z13matvec_kernelPKfS0_Pfii_param_2,
	.param .u32 _Z13matvec_kernelPKfS0_Pfii_param_3,
	.param .u32 _Z13matvec_kernelPKfS0_Pfii_param_4
)
{
	.reg .pred 	%p<18>;
	.reg .b32 	%r<40>;
	.reg .b32 	%f<34>;
	.reg .b64 	%rd<13>;
	// demoted variable
	.shared .align 4 .b8 _ZZ12block_reducefE6shared[128];
	ld.param.u64 	%rd3, [_Z13matvec_kernelPKfS0_Pfii_param_0];
	ld.param.u64 	%rd4, [_Z13matvec_kernelPKfS0_Pfii_param_1];
	ld.param.u64 	%rd5, [_Z13matvec_kernelPKfS0_Pfii_param_2];
	ld.param.u32 	%r9, [_Z13matvec_kernelPKfS0_Pfii_param_3];
	ld.param.u32 	%r8, [_Z13matvec_kernelPKfS0_Pfii_param_4];
	mov.u32 	%r1, %ctaid.x;
	setp.ge.s32 	%p1, %r1, %r9;
	@%p1 bra 	$L__BB0_11;
	mov.u32 	%r2, %tid.x;
	setp.ge.s32 	%p2, %r2, %r8;
	mov.f32 	%f32, 0f00000000;
	@%p2 bra 	$L__BB0_4;
	mul.lo.s32 	%r3, %r8, %r1;
	mov.u32 	%r4, %ntid.x;
	cvta.to.global.u64 	%rd1, %rd3;
	cvta.to.global.u64 	%rd2, %rd4;
	mov.f32 	%f32, 0f00000000;
	mov.u32 	%r39, %r2;
$L__BB0_3:
	add.s32 	%r10, %r39, %r3;
	mul.wide.s32 	%rd6, %r10, 4;
	add.s64 	%rd7, %rd1, %rd6;
	ld.global.f32 	%f10, [%rd7];
	mul.wide.s32 	%rd8, %r39, 4;
	add.s64 	%rd9, %rd2, %rd8;
	ld.global.f32 	%f11, [%rd9];
	fma.rn.f32 	%f32, %f10, %f11, %f32;
	add.s32 	%r39, %r39, %r4;
	setp.lt.s32 	%p3, %r39, %r8;
	@%p3 bra 	$L__BB0_3;
$L__BB0_4:
	and.b32  	%r7, %r2, 31;
	mov.b32 	%r11, %f32;
	shfl.sync.down.b32	%r12|%p4, %r11, 16, 31, -1;
	mov.b32 	%f12, %r12;
	add.f32 	%f13, %f32, %f12;
	mov.b32 	%r13, %f13;
	shfl.sync.down.b32	%r14|%p5, %r13, 8, 31, -1;
	mov.b32 	%f14, %r14;
	add.f32 	%f15, %f13, %f14;
	mov.b32 	%r15, %f15;
	shfl.sync.down.b32	%r16|%p6, %r15, 4, 31, -1;
	mov.b32 	%f16, %r16;
	add.f32 	%f17, %f15, %f16;
	mov.b32 	%r17, %f17;
	shfl.sync.down.b32	%r18|%p7, %r17, 2, 31, -1;
	mov.b32 	%f18, %r18;
	add.f32 	%f19, %f17, %f18;
	mov.b32 	%r19, %f19;
	shfl.sync.down.b32	%r20|%p8, %r19, 1, 31, -1;
	mov.b32 	%f20, %r20;
	add.f32 	%f4, %f19, %f20;
	setp.ne.s32 	%p9, %r7, 0;
	@%p9 bra 	$L__BB0_6;
	shr.u32 	%r21, %r2, 3;
	mov.u32 	%r22, _ZZ12block_reducefE6shared;
	add.s32 	%r23, %r22, %r21;
	st.shared.f32 	[%r23], %f4;
$L__BB0_6:
	bar.sync 	0;
	mov.u32 	%r24, %ntid.x;
	shr.u32 	%r25, %r24, 5;
	setp.ge.u32 	%p10, %r2, %r25;
	mov.f32 	%f33, 0f00000000;
	@%p10 bra 	$L__BB0_8;
	shl.b32 	%r26, %r7, 2;
	mov.u32 	%r27, _ZZ12block_reducefE6shared;
	add.s32 	%r28, %r27, %r26;
	ld.shared.f32 	%f33, [%r28];
$L__BB0_8:
	setp.gt.u32 	%p11, %r2, 31;
	@%p11 bra 	$L__BB0_11;
	mov.b32 	%r29, %f33;
	shfl.sync.down.b32	%r30|%p12, %r29, 16, 31, -1;
	mov.b32 	%f22, %r30;
	add.f32 	%f23, %f33, %f22;
	mov.b32 	%r31, %f23;
	shfl.sync.down.b32	%r32|%p13, %r31, 8, 31, -1;
	mov.b32 	%f24, %r32;
	add.f32 	%f25, %f23, %f24;
	mov.b32 	%r33, %f25;
	shfl.sync.down.b32	%r34|%p14, %r33, 4, 31, -1;
	mov.b32 	%f26, %r34;
	add.f32 	%f27, %f25, %f26;
	mov.b32 	%r35, %f27;
	shfl.sync.down.b32	%r36|%p15, %r35, 2, 31, -1;
	mov.b32 	%f28, %r36;
	add.f32 	%f29, %f27, %f28;
	mov.b32 	%r37, %f29;
	shfl.sync.down.b32	%r38|%p16, %r37, 1, 31, -1;
	mov.b32 	%f30, %r38;
	add.f32 	%f7, %f29, %f30;
	setp.ne.s32 	%p17, %r2, 0;
	@%p17 bra 	$L__BB0_11;
	cvta.to.global.u64 	%rd10, %rd5;
	mul.wide.u32 	%rd11, %r1, 4;
	add.s64 	%rd12, %rd10, %rd11;
	st.global.f32 	[%rd12], %f7;
$L__BB0_11:
	ret;

}


// ===== COMPILED SASS (sm_100) =====

	.target	sm_100

	.elftype	@"ET_EXEC"


//--------------------- .note.nv.tkinfo           --------------------------
	.section	.note.nv.tkinfo,"",@"SHT_NOTE"
	.sectionflags	@"SHF_NOTE_NV_TKINFO"
	.tkinfo
        /*0018*/ 	.word	0x00000002
        /*0030*/ 	.string	""
        /*0030*/ 	.string	"ptxas"
        /*0030*/ 	.string	"Cuda compilation tools, release 13.0, V13.0.88"
        /*0030*/ 	.string	"Build cuda_13.0.r13.0/compiler.36424714_0"
        /*0030*/ 	.string	"-arch sm_100 -m 64 "



//--------------------- .note.nv.cuinfo           --------------------------
	.section	.note.nv.cuinfo,"",@"SHT_NOTE"
	.sectionflags	@"SHF_NOTE_NV_CUINFO"
        /*0018*/ 	.short	0x0002
        /*001a*/ 	.short	0x0064
        /*001c*/ 	.short	0x0082
	.zero		2


//--------------------- .nv.info                  --------------------------
	.section	.nv.info,"",@"SHT_CUDA_INFO"
	.align	4


	//----- nvinfo : EIATTR_REGCOUNT
	.align		4
        /*0000*/ 	.byte	0x04, 0x2f
        /*0002*/ 	.short	(.L_1 - .L_0)
	.align		4
.L_0:
        /*0004*/ 	.word	index@(_Z13matvec_kernelPKfS0_Pfii)
        /*0008*/ 	.word	0x00000010


	//----- nvinfo : EIATTR_FRAME_SIZE
	.align		4
.L_1:
        /*000c*/ 	.byte	0x04, 0x11
        /*000e*/ 	.short	(.L_3 - .L_2)
	.align		4
.L_2:
        /*0010*/ 	.word	index@(_Z13matvec_kernelPKfS0_Pfii)
        /*0014*/ 	.word	0x00000000


	//----- nvinfo : EIATTR_MIN_STACK_SIZE
	.align		4
.L_3:
        /*0018*/ 	.byte	0x04, 0x12
        /*001a*/ 	.short	(.L_5 - .L_4)
	.align		4
.L_4:
        /*001c*/ 	.word	index@(_Z13matvec_kernelPKfS0_Pfii)
        /*0020*/ 	.word	0x00000000
.L_5:


//--------------------- .nv.compat                --------------------------
	.section	.nv.compat,"",@"SHT_CUDA_COMPAT_INFO"
	.align	4
        /*0000*/ 	.byte	0x02, 0x09, 0x00, 0x00, 0x02, 0x02, 0x01, 0x00, 0x02, 0x05, 0x05, 0x00, 0x03, 0x07, 0x01, 0x01
        /*0010*/ 	.byte	0x02, 0x03, 0x00, 0x00, 0x02, 0x06, 0x01, 0x00, 0x04, 0x0b, 0x08, 0x00, 0x09, 0x00, 0x00, 0x00
        /*0020*/ 	.byte	0x00, 0x00, 0x00, 0x00


//--------------------- .nv.info._Z13matvec_kernelPKfS0_Pfii --------------------------
	.section	.nv.info._Z13matvec_kernelPKfS0_Pfii,"",@"SHT_CUDA_INFO"
	.sectionflags	@""
	.align	4


	//----- nvinfo : EIATTR_CUDA_API_VERSION
	.align		4
        /*0000*/ 	.byte	0x04, 0x37
        /*0002*/ 	.short	(.L_7 - .L_6)
.L_6:
        /*0004*/ 	.word	0x00000082


	//----- nvinfo : EIATTR_KPARAM_INFO
	.align		4
.L_7:
        /*0008*/ 	.byte	0x04, 0x17
        /*000a*/ 	.short	(.L_9 - .L_8)
.L_8:
        /*000c*/ 	.word	0x00000000
        /*0010*/ 	.short	0x0004
        /*0012*/ 	.short	0x001c
        /*0014*/ 	.byte	0x00, 0xf0, 0x11, 0x00


	//----- nvinfo : EIATTR_KPARAM_INFO
	.align		4
.L_9:
        /*0018*/ 	.byte	0x04, 0x17
        /*001a*/ 	.short	(.L_11 - .L_10)
.L_10:
        /*001c*/ 	.word	0x00000000
        /*0020*/ 	.short	0x0003
        /*0022*/ 	.short	0x0018
        /*0024*/ 	.byte	0x00, 0xf0, 0x11, 0x00


	//----- nvinfo : EIATTR_KPARAM_INFO
	.align		4
.L_11:
        /*0028*/ 	.byte	0x04, 0x17
        /*002a*/ 	.short	(.L_13 - .L_12)
.L_12:
        /*002c*/ 	.word	0x00000000
        /*0030*/ 	.short	0x0002
        /*0032*/ 	.short	0x0010
        /*0034*/ 	.byte	0x00, 0xf5, 0x21, 0x00


	//----- nvinfo : EIATTR_KPARAM_INFO
	.align		4
.L_13:
        /*0038*/ 	.byte	0x04, 0x17
        /*003a*/ 	.short	(.L_15 - .L_14)
.L_14:
        /*003c*/ 	.word	0x00000000
        /*0040*/ 	.short	0x0001
        /*0042*/ 	.short	0x0008
        /*0044*/ 	.byte	0x00, 0xf5, 0x21, 0x00


	//----- nvinfo : EIATTR_KPARAM_INFO
	.align		4
.L_15:
        /*0048*/ 	.byte	0x04, 0x17
        /*004a*/ 	.short	(.L_17 - .L_16)
.L_16:
        /*004c*/ 	.word	0x00000000
        /*0050*/ 	.short	0x0000
        /*0052*/ 	.short	0x0000
        /*0054*/ 	.byte	0x00, 0xf5, 0x21, 0x00


	//----- nvinfo : EIATTR_SPARSE_MMA_MASK
	.align		4
.L_17:
        /*0058*/ 	.byte	0x03, 0x50
        /*005a*/ 	.short	0x0000


	//----- nvinfo : EIATTR_MAXREG_COUNT
	.align		4
        /*005c*/ 	.byte	0x03, 0x1b
        /*005e*/ 	.short	0x00ff


	//----- nvinfo : EIATTR_NUM_BARRIERS
	.align		4
        /*0060*/ 	.byte	0x02, 0x4c
        /*0062*/ 	.byte	0x01
	.zero		1


	//----- nvinfo : EIATTR_MERCURY_ISA_VERSION
	.align		4
        /*0064*/ 	.byte	0x03, 0x5f
        /*0066*/ 	.short	0x0101


	//----- nvinfo : EIATTR_COOP_GROUP_MASK_REGIDS
	.align		4
        /*0068*/ 	.byte	0x04, 0x29
        /*006a*/ 	.short	(.L_19 - .L_18)


	//   ....[0]....
.L_18:
        /*006c*/ 	.word	0xffffffff


	//   ....[1]....
        /*0070*/ 	.word	0xffffffff


	//   ....[2]....
        /*0074*/ 	.word	0xffffffff


	//   ....[3]....
        /*0078*/ 	.word	0xffffffff


	//   ....[4]....
        /*007c*/ 	.word	0xffffffff


	//   ....[5]....
        /*0080*/ 	.word	0xffffffff


	//   ....[6]....
        /*0084*/ 	.word	0xffffffff


	//   ....[7]....
        /*0088*/ 	.word	0xffffffff


	//   ....[8]....
        /*008c*/ 	.word	0xffffffff


	//   ....[9]....
        /*0090*/ 	.word	0xffffffff


	//----- nvinfo : EIATTR_COOP_GROUP_INSTR_OFFSETS
	.align		4
.L_19:
        /*0094*/ 	.byte	0x04, 0x28
        /*0096*/ 	.short	(.L_21 - .L_20)


	//   ....[0]....
.L_20:
        /*0098*/ 	.word	0x000001b0


	//   ....[1]....
        /*009c*/ 	.word	0x00000200


	//   ....[2]....
        /*00a0*/ 	.word	0x00000240


	//   ....[3]....
        /*00a4*/ 	.word	0x00000290


	//   ....[4]....
        /*00a8*/ 	.word	0x000002f0


	//   ....[5]....
        /*00ac*/ 	.word	0x00000370


	//   ....[6]....
        /*00b0*/ 	.word	0x000003a0


	//   ....[7]....
        /*00b4*/ 	.word	0x000003c0


	//   ....[8]....
        /*00b8*/ 	.word	0x000003e0


	//   ....[9]....
        /*00bc*/ 	.word	0x00000400


	//----- nvinfo : EIATTR_VRC_CTA_INIT_COUNT
	.align		4
.L_21:
        /*00c0*/ 	.byte	0x02, 0x4a
	.zero		1
	.zero		1


	//----- nvinfo : EIATTR_EXIT_INSTR_OFFSETS
	.align		4
        /*00c4*/ 	.byte	0x04, 0x1c
        /*00c6*/ 	.short	(.L_23 - .L_22)


	//   ....[0]....
.L_22:
        /*00c8*/ 	.word	0x00000040


	//   ....[1]....
        /*00cc*/ 	.word	0x00000360


	//   ....[2]....
        /*00d0*/ 	.word	0x00000410


	//   ....[3]....
        /*00d4*/ 	.word	0x00000460


	//----- nvinfo : EIATTR_CRS_STACK_SIZE
	.align		4
.L_23:
        /*00d8*/ 	.byte	0x04, 0x1e
        /*00da*/ 	.short	(.L_25 - .L_24)
.L_24:
        /*00dc*/ 	.word	0x00000000


	//----- nvinfo : EIATTR_CBANK_PARAM_SIZE
	.align		4
.L_25:
        /*00e0*/ 	.byte	0x03, 0x19
        /*00e2*/ 	.short	0x0020


	//----- nvinfo : EIATTR_PARAM_CBANK
	.align		4
        /*00e4*/ 	.byte	0x04, 0x0a
        /*00e6*/ 	.short	(.L_27 - .L_26)
	.align		4
.L_26:
        /*00e8*/ 	.word	index@(.nv.constant0._Z13matvec_kernelPKfS0_Pfii)
        /*00ec*/ 	.short	0x0380
        /*00ee*/ 	.short	0x0020


	//----- nvinfo : EIATTR_SW_WAR
	.align		4
.L_27:
        /*00f0*/ 	.byte	0x04, 0x36
        /*00f2*/ 	.short	(.L_29 - .L_28)
.L_28:
        /*00f4*/ 	.word	0x00000008
.L_29:


//--------------------- .nv.callgraph             --------------------------
	.section	.nv.callgraph,"",@"SHT_CUDA_CALLGRAPH"
	.align	4
	.sectionentsize	8
	.align		4
        /*0000*/ 	.word	0x00000000
	.align		4
        /*0004*/ 	.word	0xffffffff
	.align		4
        /*0008*/ 	.word	0x00000000
	.align		4
        /*000c*/ 	.word	0xfffffffe
	.align		4
        /*0010*/ 	.word	0x00000000
	.align		4
        /*0014*/ 	.word	0xfffffffd
	.align		4
        /*0018*/ 	.word	0x00000000
	.align		4
        /*001c*/ 	.word	0xfffffffc


//--------------------- .text._Z13matvec_kernelPKfS0_Pfii --------------------------
	.section	.text._Z13matvec_kernelPKfS0_Pfii,"ax",@progbits
	.align	128
        .global         _Z13matvec_kernelPKfS0_Pfii
        .type           _Z13matvec_kernelPKfS0_Pfii,@function
        .size           _Z13matvec_kernelPKfS0_Pfii,(.L_x_4 - _Z13matvec_kernelPKfS0_Pfii)
        .other          _Z13matvec_kernelPKfS0_Pfii,@"STO_CUDA_ENTRY STV_DEFAULT"
_Z13matvec_kernelPKfS0_Pfii:
.text._Z13matvec_kernelPKfS0_Pfii:
[----:B------:R-:W-:Y:S01]  /*0000*/  LDC R1, c[0x0][0x37c] ;  /* 0x0000df00ff017b82 */ /* 0x000fe20000000800 */
[----:B------:R-:W0:Y:S01]  /*0010*/  S2R R0, SR_CTAID.X ;  /* 0x0000000000007919 */ /* 0x000e220000002500 */
[----:B------:R-:W0:Y:S02]  /*0020*/  LDCU UR4, c[0x0][0x398] ;  /* 0x00007300ff0477ac */ /* 0x000e240008000800 */
[----:B0-----:R-:W-:-:S13]  /*0030*/  ISETP.GE.AND P0, PT, R0, UR4, PT ;  /* 0x0000000400007c0c */ /* 0x001fda000bf06270 */
[----:B------:R-:W-:Y:S05]  /*0040*/  @P0 EXIT ;  /* 0x000000000000094d */ /* 0x000fea0003800000 */
[----:B------:R-:W0:Y:S01]  /*0050*/  S2R R2, SR_TID.X ;  /* 0x0000000000027919 */ /* 0x000e220000002100 */
[----:B------:R-:W0:Y:S01]  /*0060*/  LDCU UR5, c[0x0][0x39c] ;  /* 0x00007380ff0577ac */ /* 0x000e220008000800 */
[----:B------:R-:W-:Y:S01]  /*0070*/  BSSY.RECONVERGENT B0, `(.L_x_0) ;  /* 0x0000013000007945 */ /* 0x000fe20003800200 */
[----:B------:R-:W-:Y:S01]  /*0080*/  HFMA2 R3, -RZ, RZ, 0, 0 ;  /* 0x00000000ff037431 */ /* 0x000fe200000001ff */
[----:B------:R-:W1:Y:S01]  /*0090*/  LDCU.64 UR6, c[0x0][0x358] ;  /* 0x00006b00ff0677ac */ /* 0x000e620008000a00 */
[----:B0-----:R-:W-:-:S13]  /*00a0*/  ISETP.GE.AND P0, PT, R2, UR5, PT ;  /* 0x0000000502007c0c */ /* 0x001fda000bf06270 */
[----:B-1----:R-:W-:Y:S05]  /*00b0*/  @P0 BRA `(.L_x_1) ;  /* 0x0000000000380947 */ /* 0x002fea0003800000 */
[----:B------:R-:W0:Y:S01]  /*00c0*/  LDC R12, c[0x0][0x360] ;  /* 0x0000d800ff0c7b82 */ /* 0x000e220000000800 */
[----:B------:R-:W-:Y:S02]  /*00d0*/  MOV R3, RZ ;  /* 0x000000ff00037202 */ /* 0x000fe40000000f00 */
[----:B------:R-:W-:-:S05]  /*00e0*/  MOV R13, R2 ;  /* 0x00000002000d7202 */ /* 0x000fca0000000f00 */
[----:B------:R-:W1:Y:S08]  /*00f0*/  LDC.64 R8, c[0x0][0x380] ;  /* 0x0000e000ff087b82 */ /* 0x000e700000000a00 */
[----:B------:R-:W2:Y:S02]  /*0100*/  LDC.64 R10, c[0x0][0x388] ;  /* 0x0000e200ff0a7b82 */ /* 0x000ea40000000a00 */
.L_x_2:
[----:B------:R-:W-:Y:S02]  /*0110*/  IMAD R5, R0, UR5, R13 ;  /* 0x0000000500057c24 */ /* 0x000fe4000f8e020d */
[----:B--2---:R-:W-:-:S04]  /*0120*/  IMAD.WIDE R6, R13, 0x4, R10 ;  /* 0x000000040d067825 */ /* 0x004fc800078e020a */
[----:B-1----:R-:W-:Y:S02]  /*0130*/  IMAD.WIDE R4, R5, 0x4, R8 ;  /* 0x0000000405047825 */ /* 0x002fe400078e0208 */
[----:B------:R-:W2:Y:S04]  /*0140*/  LDG.E R6, desc[UR6][R6.64] ;  /* 0x0000000606067981 */ /* 0x000ea8000c1e1900 */
[----:B------:R-:W2:Y:S01]  /*0150*/  LDG.E R4, desc[UR6][R4.64] ;  /* 0x0000000604047981 */ /* 0x000ea2000c1e1900 */
[----:B0-----:R-:W-:-:S04]  /*0160*/  IADD3 R13, PT, PT, R12, R13, RZ ;  /* 0x0000000d0c0d7210 */ /* 0x001fc80007ffe0ff */
[----:B------:R-:W-:Y:S01]  /*0170*/  ISETP.GE.AND P0, PT, R13, UR5, PT ;  /* 0x000000050d007c0c */ /* 0x000fe2000bf06270 */
[----:B--2---:R-:W-:-:S12]  /*0180*/  FFMA R3, R4, R6, R3 ;  /* 0x0000000604037223 */ /* 0x004fd80000000003 */
[----:B------:R-:W-:Y:S05]  /*0190*/  @!P0 BRA `(.L_x_2) ;  /* 0xfffffffc00dc8947 */ /* 0x000fea000383ffff */
.L_x_1:
[----:B------:R-:W-:Y:S05]  /*01a0*/  BSYNC.RECONVERGENT B0 ;  /* 0x0000000000007941 */ /* 0x000fea0003800200 */
.L_x_0:
[----:B------:R-:W0:Y:S01]  /*01b0*/  SHFL.DOWN PT, R4, R3, 0x10, 0x1f ;  /* 0x0a001f0003047f89 */ /* 0x000e2200000e0000 */
[----:B------:R-:W1:Y:S02]  /*01c0*/  LDCU UR4, c[0x0][0x360] ;  /* 0x00006c00ff0477ac */ /* 0x000e640008000800 */
[----:B-1----:R-:W-:Y:S01]  /*01d0*/  USHF.R.U32.HI UR4, URZ, 0x5, UR4 ;  /* 0x00000005ff047899 */ /* 0x002fe20008011604 */
[----:B0-----:R-:W-:-:S05]  /*01e0*/  FADD R5, R4, R3 ;  /* 0x0000000304057221 */ /* 0x001fca0000000000 */
[----:B------:R-:W-:Y:S01]  /*01f0*/  ISETP.GE.U32.AND P1, PT, R2, UR4, PT ;  /* 0x0000000402007c0c */ /* 0x000fe2000bf26070 */
[----:B------:R-:W0:-:S12]  /*0200*/  SHFL.DOWN PT, R4, R5, 0x8, 0x1f ;  /* 0x09001f0005047f89 */ /* 0x000e1800000e0000 */
[----:B------:R-:W1:Y:S01]  /*0210*/  @!P1 S2R R9, SR_CgaCtaId ;  /* 0x0000000000099919 */ /* 0x000e620000008800 */
[----:B0-----:R-:W-:Y:S01]  /*0220*/  FADD R6, R5, R4 ;  /* 0x0000000405067221 */ /* 0x001fe20000000000 */
[----:B------:R-:W-:-:S04]  /*0230*/  LOP3.LUT P0, R4, R2, 0x1f, RZ, 0xc0, !PT ;  /* 0x0000001f02047812 */ /* 0x000fc8000780c0ff */
[----:B------:R-:W0:Y:S09]  /*0240*/  SHFL.DOWN PT, R7, R6, 0x4, 0x1f ;  /* 0x08801f0006077f89 */ /* 0x000e3200000e0000 */
[----:B------:R-:W2:Y:S01]  /*0250*/  @!P0 S2R R10, SR_CgaCtaId ;  /* 0x00000000000a8919 */ /* 0x000ea20000008800 */
[----:B------:R-:W-:Y:S01]  /*0260*/  @!P0 MOV R5, 0x400 ;  /* 0x0000040000058802 */ /* 0x000fe20000000f00 */
[----:B0-----:R-:W-:Y:S01]  /*0270*/  FADD R7, R6, R7 ;  /* 0x0000000706077221 */ /* 0x001fe20000000000 */
[----:B------:R-:W-:-:S04]  /*0280*/  @!P1 MOV R6, 0x400 ;  /* 0x0000040000069802 */ /* 0x000fc80000000f00 */
[----:B------:R-:W0:Y:S01]  /*0290*/  SHFL.DOWN PT, R8, R7, 0x2, 0x1f ;  /* 0x08401f0007087f89 */ /* 0x000e2200000e0000 */
[----:B-1----:R-:W-:-:S04]  /*02a0*/  @!P1 LEA R9, R9, R6, 0x18 ;  /* 0x0000000609099211 */ /* 0x002fc800078ec0ff */
[----:B------:R-:W-:Y:S02]  /*02b0*/  @!P1 LEA R4, R4, R9, 0x2 ;  /* 0x0000000904049211 */ /* 0x000fe400078e10ff */
[----:B--2---:R-:W-:-:S04]  /*02c0*/  @!P0 LEA R5, R10, R5, 0x18 ;  /* 0x000000050a058211 */ /* 0x004fc800078ec0ff */
[----:B------:R-:W-:Y:S01]  /*02d0*/  @!P0 LEA.HI R5, R2, R5, RZ, 0x1d ;  /* 0x0000000502058211 */ /* 0x000fe200078fe8ff */
[----:B0-----:R-:W-:-:S05]  /*02e0*/  FADD R8, R7, R8 ;  /* 0x0000000807087221 */ /* 0x001fca0000000000 */
[----:B------:R-:W0:Y:S02]  /*02f0*/  SHFL.DOWN PT, R3, R8, 0x1, 0x1f ;  /* 0x08201f0008037f89 */ /* 0x000e2400000e0000 */
[----:B0-----:R-:W-:Y:S01]  /*0300*/  FADD R6, R8, R3 ;  /* 0x0000000308067221 */ /* 0x001fe20000000000 */
[----:B------:R-:W-:-:S04]  /*0310*/  MOV R3, RZ ;  /* 0x000000ff00037202 */ /* 0x000fc80000000f00 */
[----:B------:R0:W-:Y:S01]  /*0320*/  @!P0 STS [R5], R6 ;  /* 0x0000000605008388 */ /* 0x0001e20000000800 */
[----:B------:R-:W-:Y:S01]  /*0330*/  BAR.SYNC.DEFER_BLOCKING 0x0 ;  /* 0x0000000000007b1d */ /* 0x000fe20000010000 */
[----:B------:R-:W-:-:S05]  /*0340*/  ISETP.GT.U32.AND P0, PT, R2, 0x1f, PT ;  /* 0x0000001f0200780c */ /* 0x000fca0003f04070 */
[----:B------:R0:W1:Y:S08]  /*0350*/  @!P1 LDS R3, [R4] ;  /* 0x0000000004039984 */ /* 0x0000700000000800 */
[----:B0-----:R-:W-:Y:S05]  /*0360*/  @P0 EXIT ;  /* 0x000000000000094d */ /* 0x001fea0003800000 */
[----:B-1----:R-:W0:Y:S01]  /*0370*/  SHFL.DOWN PT, R4, R3, 0x10, 0x1f ;  /* 0x0a001f0003047f89 */ /* 0x002e2200000e0000 */
[----:B------:R-:W-:Y:S01]  /*0380*/  ISETP.NE.AND P0, PT, R2, RZ, PT ;  /* 0x000000ff0200720c */ /* 0x000fe20003f05270 */
[----:B0-----:R-:W-:-:S05]  /*0390*/  FADD R4, R4, R3 ;  /* 0x0000000304047221 */ /* 0x001fca0000000000 */
[----:B------:R-:W0:Y:S02]  /*03a0*/  SHFL.DOWN PT, R5, R4, 0x8, 0x1f ;  /* 0x09001f0004057f89 */ /* 0x000e2400000e0000 */
[----:B0-----:R-:W-:-:S05]  /*03b0*/  FADD R5, R4, R5 ;  /* 0x0000000504057221 */ /* 0x001fca0000000000 */
[----:B------:R-:W0:Y:S02]  /*03c0*/  SHFL.DOWN PT, R6, R5, 0x4, 0x1f ;  /* 0x08801f0005067f89 */ /* 0x000e2400000e0000 */
[----:B0-----:R-:W-:-:S05]  /*03d0*/  FADD R6, R5, R6 ;  /* 0x0000000605067221 */ /* 0x001fca0000000000 */
[----:B------:R-:W0:Y:S02]  /*03e0*/  SHFL.DOWN PT, R7, R6, 0x2, 0x1f ;  /* 0x08401f0006077f89 */ /* 0x000e2400000e0000 */
[----:B0-----:R-:W-:-:S05]  /*03f0*/  FADD R7, R6, R7 ;  /* 0x0000000706077221 */ /* 0x001fca0000000000 */
[----:B------:R0:W1:Y:S01]  /*0400*/  SHFL.DOWN PT, R8, R7, 0x1, 0x1f ;  /* 0x08201f0007087f89 */ /* 0x00006200000e0000 */
[----:B------:R-:W-:Y:S05]  /*0410*/  @P0 EXIT ;  /* 0x000000000000094d */ /* 0x000fea0003800000 */
[----:B------:R-:W2:Y:S01]  /*0420*/  LDC.64 R2, c[0x0][0x390] ;  /* 0x0000e400ff027b82 */ /* 0x000ea20000000a00 */
[----:B01----:R-:W-:Y:S01]  /*0430*/  FADD R7, R7, R8 ;  /* 0x0000000807077221 */ /* 0x003fe20000000000 */
[----:B--2---:R-:W-:-:S05]  /*0440*/  IMAD.WIDE.U32 R2, R0, 0x4, R2 ;  /* 0x0000000400027825 */ /* 0x004fca00078e0002 */
[----:B------:R-:W-:Y:S01]  /*0450*/  STG.E desc[UR6][R2.64], R7 ;  /* 0x0000000702007986 */ /* 0x000fe2000c101906 */
[----:B------:R-:W-:Y:S05]  /*0460*/  EXIT ;  /* 0x000000000000794d */ /* 0x000fea0003800000 */
.L_x_3:
[----:B------:R-:W-:-:S00]  /*0470*/  BRA `(.L_x_3) ;  /* 0xfffffffc00fc7947 */ /* 0x000fc0000383ffff */
[----:B------:R-:W-:-:S00]  /*0480*/  NOP ;  /* 0x0000000000007918 */ /* 0x000fc00000000000 */
[----:B------:R-:W-:-:S00]  /*0490*/  NOP ;  /* 0x0000000000007918 */ /* 0x000fc00000000000 */
[----:B------:R-:W-:-:S00]  /*04a0*/  NOP ;  /* 0x0000000000007918 */ /* 0x000fc00000000000 */
[----:B------:R-:W-:-:S00]  /*04b0*/  NOP ;  /* 0x0000000000007918 */ /* 0x000fc00000000000 */
[----:B------:R-:W-:-:S00]  /*04c0*/  NOP ;  /* 0x0000000000007918 */ /* 0x000fc00000000000 */
[----:B------:R-:W-:-:S00]  /*04d0*/  NOP ;  /* 0x0000000000007918 */ /* 0x000fc00000000000 */
[----:B------:R-:W-:-:S00]  /*04e0*/  NOP ;  /* 0x0000000000007918 */ /* 0x000fc00000000000 */
[----:B------:R-:W-:-:S00]  /*04f0*/  NOP ;  /* 0x0000000000007918 */ /* 0x000fc00000000000 */
.L_x_4:


//--------------------- .nv.shared._Z13matvec_kernelPKfS0_Pfii --------------------------
	.section	.nv.shared._Z13matvec_kernelPKfS0_Pfii,"aw",@nobits
	.sectionflags	@""
	.align	4
.nv.shared._Z13matvec_kernelPKfS0_Pfii:
	.zero		1152


//--------------------- .nv.shared.reserved.0     --------------------------
	.section	.nv.shared.reserved.0,"aw",@nobits
	.weak		__nv_reservedSMEM_offset_0_alias
	.size		__nv_reservedSMEM_offset_0_alias, 0, 64
	.other		__nv_reservedSMEM_offset_0_alias,@"STO_CUDA_RESERVED_SHARED STV_DEFAULT"
__nv_reservedSMEM_offset_0_alias:
	.zero		0
	.zero		64


//--------------------- .nv.constant0._Z13matvec_kernelPKfS0_Pfii --------------------------
	.section	.nv.constant0._Z13matvec_kernelPKfS0_Pfii,"a",@progbits
	.sectionflags	@""
	.align	4
.nv.constant0._Z13matvec_kernelPKfS0_Pfii:
	.zero		928


//--------------------- SYMBOLS --------------------------

	.type		.nv.reservedSmem.offset0,@object
	.size		.nv.reservedSmem.offset0,0x4
	.type		.nv.reservedSmem.cap,@object
	.size		.nv.reservedSmem.cap,0x4
